//
// Generated by NVIDIA NVVM Compiler
//
// Compiler Build ID: CL-36424714
// Cuda compilation tools, release 13.0, V13.0.88
// Based on NVVM 20.0.0
//

.version 9.0
.target sm_100
.address_size 64

	// .globl	_Z11hello_worldv
.extern .func  (.param .b32 func_retval0) vprintf
(
	.param .b64 vprintf_param_0,
	.param .b64 vprintf_param_1
)
;
.global .align 1 .b8 $str[33] = {72, 101, 108, 108, 111, 32, 119, 111, 114, 108, 100, 32, 37, 100, 32, 37, 100, 32, 37, 100, 32, 45, 32, 37, 100, 32, 37, 100, 32, 37, 100, 10};

.visible .entry _Z11hello_worldv()
{
	.local .align 8 .b8 	__local_depot0[24];
	.reg .b64 	%SP;
	.reg .b64 	%SPL;
	.reg .b32 	%r<9>;
	.reg .b64 	%rd<5>;

	mov.u64 	%SPL, __local_depot0;
	cvta.local.u64 	%SP, %SPL;
	add.u64 	%rd1, %SP, 0;
	add.u64 	%rd2, %SPL, 0;
	mov.u32 	%r1, %tid.x;
	mov.u32 	%r2, %tid.y;
	mov.u32 	%r3, %tid.z;
	mov.u32 	%r4, %ctaid.x;
	mov.u32 	%r5, %ctaid.y;
	mov.u32 	%r6, %ctaid.z;
	st.local.v2.u32 	[%rd2], {%r1, %r2};
	st.local.v2.u32 	[%rd2+8], {%r3, %r4};
	st.local.v2.u32 	[%rd2+16], {%r5, %r6};
	mov.u64 	%rd3, $str;
	cvta.global.u64 	%rd4, %rd3;
	{ // callseq 0, 0
	.param .b64 param0;
	st.param.b64 	[param0], %rd4;
	.param .b64 param1;
	st.param.b64 	[param1], %rd1;
	.param .b32 retval0;
	call.uni (retval0), 
	vprintf, 
	(
	param0, 
	param1
	);
	ld.param.b32 	%r7, [retval0];
	} // callseq 0
	ret;

}


// ===== COMPILED SASS (sm_100) =====

	.target	sm_100

	.elftype	@"ET_EXEC"


//--------------------- .note.nv.tkinfo           --------------------------
	.section	.note.nv.tkinfo,"",@"SHT_NOTE"
	.sectionflags	@"SHF_NOTE_NV_TKINFO"
	.tkinfo
        /*0018*/ 	.word	0x00000002
        /*0030*/ 	.string	""
        /*0030*/ 	.string	"ptxas"
        /*0030*/ 	.string	"Cuda compilation tools, release 13.0, V13.0.88"
        /*0030*/ 	.string	"Build cuda_13.0.r13.0/compiler.36424714_0"
        /*0030*/ 	.string	"-arch sm_100 -m 64 "



//--------------------- .note.nv.cuinfo           --------------------------
	.section	.note.nv.cuinfo,"",@"SHT_NOTE"
	.sectionflags	@"SHF_NOTE_NV_CUINFO"
        /*0018*/ 	.short	0x0002
        /*001a*/ 	.short	0x0064
        /*001c*/ 	.short	0x0082
	.zero		2


//--------------------- .nv.info                  --------------------------
	.section	.nv.info,"",@"SHT_CUDA_INFO"
	.align	4


	//----- nvinfo : EIATTR_REGCOUNT
	.align		4
        /*0000*/ 	.byte	0x04, 0x2f
        /*0002*/ 	.short	(.L_2 - .L_1)
	.align		4
.L_1:
        /*0004*/ 	.word	index@(_Z11hello_worldv)
        /*0008*/ 	.word	0x00000018


	//----- nvinfo : EIATTR_FRAME_SIZE
	.align		4
.L_2:
        /*000c*/ 	.byte	0x04, 0x11
        /*000e*/ 	.short	(.L_4 - .L_3)
	.align		4
.L_3:
        /*0010*/ 	.word	index@(_Z11hello_worldv)
        /*0014*/ 	.word	0x00000018


	//----- nvinfo : EIATTR_MIN_STACK_SIZE
	.align		4
.L_4:
        /*0018*/ 	.byte	0x04, 0x12
        /*001a*/ 	.short	(.L_6 - .L_5)
	.align		4
.L_5:
        /*001c*/ 	.word	index@(_Z11hello_worldv)
        /*0020*/ 	.word	0x00000018
.L_6:


//--------------------- .nv.compat                --------------------------
	.section	.nv.compat,"",@"SHT_CUDA_COMPAT_INFO"
	.align	4
        /*0000*/ 	.byte	0x02, 0x09, 0x00, 0x00, 0x02, 0x02, 0x01, 0x00, 0x02, 0x05, 0x05, 0x00, 0x03, 0x07, 0x01, 0x01
        /*0010*/ 	.byte	0x02, 0x03, 0x00, 0x00, 0x02, 0x06, 0x01, 0x00, 0x04, 0x0b, 0x08, 0x00, 0x09, 0x00, 0x00, 0x00
        /*0020*/ 	.byte	0x00, 0x00, 0x00, 0x00


//--------------------- .nv.info._Z11hello_worldv --------------------------
	.section	.nv.info._Z11hello_worldv,"",@"SHT_CUDA_INFO"
	.sectionflags	@""
	.align	4


	//----- nvinfo : EIATTR_CUDA_API_VERSION
	.align		4
        /*0000*/ 	.byte	0x04, 0x37
        /*0002*/ 	.short	(.L_8 - .L_7)
.L_7:
        /*0004*/ 	.word	0x00000082


	//----- nvinfo : EIATTR_SPARSE_MMA_MASK
	.align		4
.L_8:
        /*0008*/ 	.byte	0x03, 0x50
        /*000a*/ 	.short	0x0000


	//----- nvinfo : EIATTR_MAXREG_COUNT
	.align		4
        /*000c*/ 	.byte	0x03, 0x1b
        /*000e*/ 	.short	0x00ff


	//----- nvinfo : EIATTR_EXTERNS
	.align		4
        /*0010*/ 	.byte	0x04, 0x0f
        /*0012*/ 	.short	(.L_10 - .L_9)


	//   ....[0]....
	.align		4
.L_9:
        /*0014*/ 	.word	index@(vprintf)


	//----- nvinfo : EIATTR_MERCURY_ISA_VERSION
	.align		4
.L_10:
        /*0018*/ 	.byte	0x03, 0x5f
        /*001a*/ 	.short	0x0101


	//----- nvinfo : EIATTR_VRC_CTA_INIT_COUNT
	.align		4
        /*001c*/ 	.byte	0x02, 0x4a
	.zero		1
	.zero		1


	//----- nvinfo : EIATTR_SYSCALL_OFFSETS
	.align		4
        /*0020*/ 	.byte	0x04, 0x46
        /*0022*/ 	.short	(.L_12 - .L_11)


	//   ....[0]....
.L_11:
        /*0024*/ 	.word	0x00000150


	//----- nvinfo : EIATTR_EXIT_INSTR_OFFSETS
	.align		4
.L_12:
        /*0028*/ 	.byte	0x04, 0x1c
        /*002a*/ 	.short	(.L_14 - .L_13)


	//   ....[0]....
.L_13:
        /*002c*/ 	.word	0x00000160


	//----- nvinfo : EIATTR_SW_WAR
	.align		4
.L_14:
        /*0030*/ 	.byte	0x04, 0x36
        /*0032*/ 	.short	(.L_16 - .L_15)
.L_15:
        /*0034*/ 	.word	0x00000008
.L_16:


//--------------------- .nv.callgraph             --------------------------
	.section	.nv.callgraph,"",@"SHT_CUDA_CALLGRAPH"
	.align	4
	.sectionentsize	8
	.align		4
        /*0000*/ 	.word	0x00000000
	.align		4
        /*0004*/ 	.word	0xffffffff
	.align		4
        /*0008*/ 	.word	index@(_Z11hello_worldv)
	.align		4
        /*000c*/ 	.word	index@(vprintf)
	.align		4
        /*0010*/ 	.word	0x00000000
	.align		4
        /*0014*/ 	.word	0xfffffffe
	.align		4
        /*0018*/ 	.word	0x00000000
	.align		4
        /*001c*/ 	.word	0xfffffffd
	.align		4
        /*0020*/ 	.word	0x00000000
	.align		4
        /*0024*/ 	.word	0xfffffffc


//--------------------- .nv.constant4             --------------------------
	.section	.nv.constant4,"a",@progbits
	.align	8
	.align		8
.nv.constant4:
        /*0000*/ 	.dword	vprintf
	.align		8
        /*0008*/ 	.dword	$str


//--------------------- .text._Z11hello_worldv    --------------------------
	.section	.text._Z11hello_worldv,"ax",@progbits
	.align	128
        .global         _Z11hello_worldv
        .type           _Z11hello_worldv,@function
        .size           _Z11hello_worldv,(.L_x_2 - _Z11hello_worldv)
        .other          _Z11hello_worldv,@"STO_CUDA_ENTRY STV_DEFAULT"
_Z11hello_worldv:
.text._Z11hello_worldv:
[----:B------:R-:W0:Y:S01]  /*0000*/  LDC R1, c[0x0][0x37c] ;  /* 0x0000df00ff017b82 */ /* 0x000e220000000800 */
[----:B------:R-:W1:Y:S01]  /*0010*/  S2R R8, SR_TID.X ;  /* 0x0000000000087919 */ /* 0x000e620000002100 */
[----:B0-----:R-:W-:Y:S01]  /*0020*/  VIADD R1, R1, 0xffffffe8 ;  /* 0xffffffe801017836 */ /* 0x001fe20000000000 */
[----:B------:R-:W-:Y:S01]  /*0030*/  MOV R0, 0x0 ;  /* 0x0000000000007802 */ /* 0x000fe20000000f00 */
[----:B------:R-:W0:Y:S01]  /*0040*/  LDCU UR4, c[0x0][0x2f8] ;  /* 0x00005f00ff0477ac */ /* 0x000e220008000800 */
[----:B------:R-:W1:Y:S03]  /*0050*/  S2R R9, SR_TID.Y ;  /* 0x0000000000097919 */ /* 0x000e660000002200 */
[----:B------:R2:W3:Y:S01]  /*0060*/  LDC.64 R2, c[0x4][R0] ;  /* 0x0100000000027b82 */ /* 0x0004e20000000a00 */
[----:B------:R-:W4:Y:S01]  /*0070*/  LDCU.64 UR6, c[0x4][0x8] ;  /* 0x01000100ff0677ac */ /* 0x000f220008000a00 */
[----:B------:R-:W5:Y:S01]  /*0080*/  S2R R10, SR_TID.Z ;  /* 0x00000000000a7919 */ /* 0x000f620000002300 */
[----:B------:R-:W2:Y:S01]  /*0090*/  LDCU UR5, c[0x0][0x2fc] ;  /* 0x00005f80ff0577ac */ /* 0x000ea20008000800 */
[----:B------:R-:W5:Y:S01]  /*00a0*/  S2R R11, SR_CTAID.X ;  /* 0x00000000000b7919 */ /* 0x000f620000002500 */
[----:B------:R-:W5:Y:S01]  /*00b0*/  S2R R12, SR_CTAID.Y ;  /* 0x00000000000c7919 */ /* 0x000f620000002600 */
[----:B------:R-:W5:Y:S01]  /*00c0*/  S2R R13, SR_CTAID.Z ;  /* 0x00000000000d7919 */ /* 0x000f620000002700 */
[----:B0-----:R-:W-:Y:S01]  /*00d0*/  IADD3 R6, P0, PT, R1, UR4, RZ ;  /* 0x0000000401067c10 */ /* 0x001fe2000ff1e0ff */
[----:B----4-:R-:W-:Y:S01]  /*00e0*/  IMAD.U32 R4, RZ, RZ, UR6 ;  /* 0x00000006ff047e24 */ /* 0x010fe2000f8e00ff */
[----:B------:R-:W-:-:S03]  /*00f0*/  MOV R5, UR7 ;  /* 0x0000000700057c02 */ /* 0x000fc60008000f00 */
[----:B--2---:R-:W-:Y:S01]  /*0100*/  IMAD.X R7, RZ, RZ, UR5, P0 ;  /* 0x00000005ff077e24 */ /* 0x004fe200080e06ff */
[----:B-1----:R0:W-:Y:S04]  /*0110*/  STL.64 [R1], R8 ;  /* 0x0000000801007387 */ /* 0x0021e80000100a00 */
[----:B-----5:R0:W-:Y:S04]  /*0120*/  STL.64 [R1+0x8], R10 ;  /* 0x0000080a01007387 */ /* 0x0201e80000100a00 */
[----:B------:R0:W-:Y:S02]  /*0130*/  STL.64 [R1+0x10], R12 ;  /* 0x0000100c01007387 */ /* 0x0001e40000100a00 */
[----:B------:R-:W-:-:S07]  /*0140*/  LEPC R20, `(.L_x_0) ;  /* 0x000000001014794e */ /* 0x000fce0000000000 */
[----:B0--3--:R-:W-:Y:S05]  /*0150*/  CALL.ABS.NOINC R2 ;  /* 0x0000000002007343 */ /* 0x009fea0003c00000 */
.L_x_0:
[----:B------:R-:W-:Y:S05]  /*0160*/  EXIT ;  /* 0x000000000000794d */ /* 0x000fea0003800000 */
.L_x_1:
[----:B------:R-:W-:-:S00]  /*0170*/  BRA `(.L_x_1) ;  /* 0xfffffffc00fc7947 */ /* 0x000fc0000383ffff */
[----:B------:R-:W-:-:S00]  /*0180*/  NOP ;  /* 0x0000000000007918 */ /* 0x000fc00000000000 */
[----:B------:R-:W-:-:S00]  /*0190*/  NOP ;  /* 0x0000000000007918 */ /* 0x000fc00000000000 */
[----:B------:R-:W-:-:S00]  /*01a0*/  NOP ;  /* 0x0000000000007918 */ /* 0x000fc00000000000 */
[----:B------:R-:W-:-:S00]  /*01b0*/  NOP ;  /* 0x0000000000007918 */ /* 0x000fc00000000000 */
[----:B------:R-:W-:-:S00]  /*01c0*/  NOP ;  /* 0x0000000000007918 */ /* 0x000fc00000000000 */
[----:B------:R-:W-:-:S00]  /*01d0*/  NOP ;  /* 0x0000000000007918 */ /* 0x000fc00000000000 */
[----:B------:R-:W-:-:S00]  /*01e0*/  NOP ;  /* 0x0000000000007918 */ /* 0x000fc00000000000 */
[----:B------:R-:W-:-:S00]  /*01f0*/  NOP ;  /* 0x0000000000007918 */ /* 0x000fc00000000000 */
.L_x_2:


//--------------------- .nv.global.init           --------------------------
	.section	.nv.global.init,"aw",@progbits
.nv.global.init:
	.type		$str,@object
	.size		$str,(.L_0 - $str)
$str:
        /*0000*/ 	.byte	0x48, 0x65, 0x6c, 0x6c, 0x6f, 0x20, 0x77, 0x6f, 0x72, 0x6c, 0x64, 0x20, 0x25, 0x64, 0x20, 0x25
        /*0010*/ 	.byte	0x64, 0x20, 0x25, 0x64, 0x20, 0x2d, 0x20, 0x25, 0x64, 0x20, 0x25, 0x64, 0x20, 0x25, 0x64, 0x0a
        /*0020*/ 	.byte	0x00
.L_0:


//--------------------- .nv.shared.reserved.0     --------------------------
	.section	.nv.shared.reserved.0,"aw",@nobits
	.weak		__nv_reservedSMEM_offset_0_alias
	.size		__nv_reservedSMEM_offset_0_alias, 0, 64
	.other		__nv_reservedSMEM_offset_0_alias,@"STO_CUDA_RESERVED_SHARED STV_DEFAULT"
__nv_reservedSMEM_offset_0_alias:
	.zero		0
	.zero		64


//--------------------- .nv.constant0._Z11hello_worldv --------------------------
	.section	.nv.constant0._Z11hello_worldv,"a",@progbits
	.sectionflags	@""
	.align	4
.nv.constant0._Z11hello_worldv:
	.zero		896


//--------------------- SYMBOLS --------------------------

	.type		.nv.reservedSmem.offset0,@object
	.size		.nv.reservedSmem.offset0,0x4
	.type		vprintf,@function
